//
// Generated by NVIDIA NVVM Compiler
//
// Compiler Build ID: CL-36424714
// Cuda compilation tools, release 13.0, V13.0.88
// Based on NVVM 20.0.0
//

.version 9.0
.target sm_100
.address_size 64

	// .globl	_Z18suma_matriz_globalPfS_S_ii

.visible .entry _Z18suma_matriz_globalPfS_S_ii(
	.param .u64 .ptr .align 1 _Z18suma_matriz_globalPfS_S_ii_param_0,
	.param .u64 .ptr .align 1 _Z18suma_matriz_globalPfS_S_ii_param_1,
	.param .u64 .ptr .align 1 _Z18suma_matriz_globalPfS_S_ii_param_2,
	.param .u32 _Z18suma_matriz_globalPfS_S_ii_param_3,
	.param .u32 _Z18suma_matriz_globalPfS_S_ii_param_4
)
{
	.reg .b32 	%r<11>;
	.reg .b32 	%f<4>;
	.reg .b64 	%rd<11>;

	ld.param.u64 	%rd1, [_Z18suma_matriz_globalPfS_S_ii_param_0];
	ld.param.u64 	%rd2, [_Z18suma_matriz_globalPfS_S_ii_param_1];
	ld.param.u64 	%rd3, [_Z18suma_matriz_globalPfS_S_ii_param_2];
	ld.param.u32 	%r1, [_Z18suma_matriz_globalPfS_S_ii_param_3];
	cvta.to.global.u64 	%rd4, %rd3;
	cvta.to.global.u64 	%rd5, %rd2;
	cvta.to.global.u64 	%rd6, %rd1;
	mov.u32 	%r2, %tid.x;
	mov.u32 	%r3, %ntid.x;
	mov.u32 	%r4, %ctaid.x;
	mad.lo.s32 	%r5, %r3, %r4, %r2;
	mov.u32 	%r6, %tid.y;
	mov.u32 	%r7, %ntid.y;
	mov.u32 	%r8, %ctaid.y;
	mad.lo.s32 	%r9, %r7, %r8, %r6;
	mad.lo.s32 	%r10, %r1, %r9, %r5;
	mul.wide.s32 	%rd7, %r10, 4;
	add.s64 	%rd8, %rd6, %rd7;
	ld.global.f32 	%f1, [%rd8];
	add.s64 	%rd9, %rd5, %rd7;
	ld.global.f32 	%f2, [%rd9];
	add.f32 	%f3, %f1, %f2;
	add.s64 	%rd10, %rd4, %rd7;
	st.global.f32 	[%rd10], %f3;
	ret;

}


// ===== COMPILED SASS (sm_100) =====

	.target	sm_100

	.elftype	@"ET_EXEC"


//--------------------- .note.nv.tkinfo           --------------------------
	.section	.note.nv.tkinfo,"",@"SHT_NOTE"
	.sectionflags	@"SHF_NOTE_NV_TKINFO"
	.tkinfo
        /*0018*/ 	.word	0x00000002
        /*0030*/ 	.string	""
        /*0030*/ 	.string	"ptxas"
        /*0030*/ 	.string	"Cuda compilation tools, release 13.0, V13.0.88"
        /*0030*/ 	.string	"Build cuda_13.0.r13.0/compiler.36424714_0"
        /*0030*/ 	.string	"-arch sm_100 -m 64 "



//--------------------- .note.nv.cuinfo           --------------------------
	.section	.note.nv.cuinfo,"",@"SHT_NOTE"
	.sectionflags	@"SHF_NOTE_NV_CUINFO"
        /*0018*/ 	.short	0x0002
        /*001a*/ 	.short	0x0064
        /*001c*/ 	.short	0x0082
	.zero		2


//--------------------- .nv.info                  --------------------------
	.section	.nv.info,"",@"SHT_CUDA_INFO"
	.align	4


	//----- nvinfo : EIATTR_REGCOUNT
	.align		4
        /*0000*/ 	.byte	0x04, 0x2f
        /*0002*/ 	.short	(.L_1 - .L_0)
	.align		4
.L_0:
        /*0004*/ 	.word	index@(_Z18suma_matriz_globalPfS_S_ii)
        /*0008*/ 	.word	0x0000000c


	//----- nvinfo : EIATTR_FRAME_SIZE
	.align		4
.L_1:
        /*000c*/ 	.byte	0x04, 0x11
        /*000e*/ 	.short	(.L_3 - .L_2)
	.align		4
.L_2:
        /*0010*/ 	.word	index@(_Z18suma_matriz_globalPfS_S_ii)
        /*0014*/ 	.word	0x00000000


	//----- nvinfo : EIATTR_MIN_STACK_SIZE
	.align		4
.L_3:
        /*0018*/ 	.byte	0x04, 0x12
        /*001a*/ 	.short	(.L_5 - .L_4)
	.align		4
.L_4:
        /*001c*/ 	.word	index@(_Z18suma_matriz_globalPfS_S_ii)
        /*0020*/ 	.word	0x00000000
.L_5:


//--------------------- .nv.compat                --------------------------
	.section	.nv.compat,"",@"SHT_CUDA_COMPAT_INFO"
	.align	4
        /*0000*/ 	.byte	0x02, 0x09, 0x00, 0x00, 0x02, 0x02, 0x01, 0x00, 0x02, 0x05, 0x05, 0x00, 0x03, 0x07, 0x01, 0x01
        /*0010*/ 	.byte	0x02, 0x03, 0x00, 0x00, 0x02, 0x06, 0x01, 0x00, 0x04, 0x0b, 0x08, 0x00, 0x09, 0x00, 0x00, 0x00
        /*0020*/ 	.byte	0x00, 0x00, 0x00, 0x00


//--------------------- .nv.info._Z18suma_matriz_globalPfS_S_ii --------------------------
	.section	.nv.info._Z18suma_matriz_globalPfS_S_ii,"",@"SHT_CUDA_INFO"
	.sectionflags	@""
	.align	4


	//----- nvinfo : EIATTR_CUDA_API_VERSION
	.align		4
        /*0000*/ 	.byte	0x04, 0x37
        /*0002*/ 	.short	(.L_7 - .L_6)
.L_6:
        /*0004*/ 	.word	0x00000082


	//----- nvinfo : EIATTR_KPARAM_INFO
	.align		4
.L_7:
        /*0008*/ 	.byte	0x04, 0x17
        /*000a*/ 	.short	(.L_9 - .L_8)
.L_8:
        /*000c*/ 	.word	0x00000000
        /*0010*/ 	.short	0x0004
        /*0012*/ 	.short	0x001c
        /*0014*/ 	.byte	0x00, 0xf0, 0x11, 0x00


	//----- nvinfo : EIATTR_KPARAM_INFO
	.align		4
.L_9:
        /*0018*/ 	.byte	0x04, 0x17
        /*001a*/ 	.short	(.L_11 - .L_10)
.L_10:
        /*001c*/ 	.word	0x00000000
        /*0020*/ 	.short	0x0003
        /*0022*/ 	.short	0x0018
        /*0024*/ 	.byte	0x00, 0xf0, 0x11, 0x00


	//----- nvinfo : EIATTR_KPARAM_INFO
	.align		4
.L_11:
        /*0028*/ 	.byte	0x04, 0x17
        /*002a*/ 	.short	(.L_13 - .L_12)
.L_12:
        /*002c*/ 	.word	0x00000000
        /*0030*/ 	.short	0x0002
        /*0032*/ 	.short	0x0010
        /*0034*/ 	.byte	0x00, 0xf5, 0x21, 0x00


	//----- nvinfo : EIATTR_KPARAM_INFO
	.align		4
.L_13:
        /*0038*/ 	.byte	0x04, 0x17
        /*003a*/ 	.short	(.L_15 - .L_14)
.L_14:
        /*003c*/ 	.word	0x00000000
        /*0040*/ 	.short	0x0001
        /*0042*/ 	.short	0x0008
        /*0044*/ 	.byte	0x00, 0xf5, 0x21, 0x00


	//----- nvinfo : EIATTR_KPARAM_INFO
	.align		4
.L_15:
        /*0048*/ 	.byte	0x04, 0x17
        /*004a*/ 	.short	(.L_17 - .L_16)
.L_16:
        /*004c*/ 	.word	0x00000000
        /*0050*/ 	.short	0x0000
        /*0052*/ 	.short	0x0000
        /*0054*/ 	.byte	0x00, 0xf5, 0x21, 0x00


	//----- nvinfo : EIATTR_SPARSE_MMA_MASK
	.align		4
.L_17:
        /*0058*/ 	.byte	0x03, 0x50
        /*005a*/ 	.short	0x0000


	//----- nvinfo : EIATTR_MAXREG_COUNT
	.align		4
        /*005c*/ 	.byte	0x03, 0x1b
        /*005e*/ 	.short	0x00ff


	//----- nvinfo : EIATTR_MERCURY_ISA_VERSION
	.align		4
        /*0060*/ 	.byte	0x03, 0x5f
        /*0062*/ 	.short	0x0101


	//----- nvinfo : EIATTR_VRC_CTA_INIT_COUNT
	.align		4
        /*0064*/ 	.byte	0x02, 0x4a
	.zero		1
	.zero		1


	//----- nvinfo : EIATTR_EXIT_INSTR_OFFSETS
	.align		4
        /*0068*/ 	.byte	0x04, 0x1c
        /*006a*/ 	.short	(.L_19 - .L_18)


	//   ....[0]....
.L_18:
        /*006c*/ 	.word	0x00000160


	//----- nvinfo : EIATTR_CBANK_PARAM_SIZE
	.align		4
.L_19:
        /*0070*/ 	.byte	0x03, 0x19
        /*0072*/ 	.short	0x0020


	//----- nvinfo : EIATTR_PARAM_CBANK
	.align		4
        /*0074*/ 	.byte	0x04, 0x0a
        /*0076*/ 	.short	(.L_21 - .L_20)
	.align		4
.L_20:
        /*0078*/ 	.word	index@(.nv.constant0._Z18suma_matriz_globalPfS_S_ii)
        /*007c*/ 	.short	0x0380
        /*007e*/ 	.short	0x0020


	//----- nvinfo : EIATTR_SW_WAR
	.align		4
.L_21:
        /*0080*/ 	.byte	0x04, 0x36
        /*0082*/ 	.short	(.L_23 - .L_22)
.L_22:
        /*0084*/ 	.word	0x00000008
.L_23:


//--------------------- .nv.callgraph             --------------------------
	.section	.nv.callgraph,"",@"SHT_CUDA_CALLGRAPH"
	.align	4
	.sectionentsize	8
	.align		4
        /*0000*/ 	.word	0x00000000
	.align		4
        /*0004*/ 	.word	0xffffffff
	.align		4
        /*0008*/ 	.word	0x00000000
	.align		4
        /*000c*/ 	.word	0xfffffffe
	.align		4
        /*0010*/ 	.word	0x00000000
	.align		4
        /*0014*/ 	.word	0xfffffffd
	.align		4
        /*0018*/ 	.word	0x00000000
	.align		4
        /*001c*/ 	.word	0xfffffffc


//--------------------- .text._Z18suma_matriz_globalPfS_S_ii --------------------------
	.section	.text._Z18suma_matriz_globalPfS_S_ii,"ax",@progbits
	.align	128
        .global         _Z18suma_matriz_globalPfS_S_ii
        .type           _Z18suma_matriz_globalPfS_S_ii,@function
        .size           _Z18suma_matriz_globalPfS_S_ii,(.L_x_1 - _Z18suma_matriz_globalPfS_S_ii)
        .other          _Z18suma_matriz_globalPfS_S_ii,@"STO_CUDA_ENTRY STV_DEFAULT"
_Z18suma_matriz_globalPfS_S_ii:
.text._Z18suma_matriz_globalPfS_S_ii:
[----:B------:R-:W-:Y:S01]  /*0000*/  LDC R1, c[0x0][0x37c] ;  /* 0x0000df00ff017b82 */ /* 0x000fe20000000800 */
[----:B------:R-:W0:Y:S01]  /*0010*/  S2R R0, SR_TID.X ;  /* 0x0000000000007919 */ /* 0x000e220000002100 */
[----:B------:R-:W0:Y:S06]  /*0020*/  LDCU UR6, c[0x0][0x360] ;  /* 0x00006c00ff0677ac */ /* 0x000e2c0008000800 */
[----:B------:R-:W1:Y:S01]  /*0030*/  LDC.64 R2, c[0x0][0x380] ;  /* 0x0000e000ff027b82 */ /* 0x000e620000000a00 */
[----:B------:R-:W0:Y:S01]  /*0040*/  S2R R7, SR_CTAID.X ;  /* 0x0000000000077919 */ /* 0x000e220000002500 */
[----:B------:R-:W2:Y:S01]  /*0050*/  LDCU UR7, c[0x0][0x364] ;  /* 0x00006c80ff0777ac */ /* 0x000ea20008000800 */
[----:B------:R-:W2:Y:S01]  /*0060*/  S2R R6, SR_TID.Y ;  /* 0x0000000000067919 */ /* 0x000ea20000002200 */
[----:B------:R-:W3:Y:S04]  /*0070*/  LDCU UR8, c[0x0][0x398] ;  /* 0x00007300ff0877ac */ /* 0x000ee80008000800 */
[----:B------:R-:W4:Y:S01]  /*0080*/  LDC.64 R4, c[0x0][0x388] ;  /* 0x0000e200ff047b82 */ /* 0x000f220000000a00 */
[----:B------:R-:W2:Y:S01]  /*0090*/  S2R R9, SR_CTAID.Y ;  /* 0x0000000000097919 */ /* 0x000ea20000002600 */
[----:B------:R-:W5:Y:S01]  /*00a0*/  LDCU.64 UR4, c[0x0][0x358] ;  /* 0x00006b00ff0477ac */ /* 0x000f620008000a00 */
[----:B0-----:R-:W-:-:S02]  /*00b0*/  IMAD R0, R7, UR6, R0 ;  /* 0x0000000607007c24 */ /* 0x001fc4000f8e0200 */
[----:B--2---:R-:W-:-:S04]  /*00c0*/  IMAD R7, R9, UR7, R6 ;  /* 0x0000000709077c24 */ /* 0x004fc8000f8e0206 */
[----:B---3--:R-:W-:Y:S02]  /*00d0*/  IMAD R9, R7, UR8, R0 ;  /* 0x0000000807097c24 */ /* 0x008fe4000f8e0200 */
[----:B------:R-:W0:Y:S02]  /*00e0*/  LDC.64 R6, c[0x0][0x390] ;  /* 0x0000e400ff067b82 */ /* 0x000e240000000a00 */
[----:B-1----:R-:W-:-:S04]  /*00f0*/  IMAD.WIDE R2, R9, 0x4, R2 ;  /* 0x0000000409027825 */ /* 0x002fc800078e0202 */
[C---:B----4-:R-:W-:Y:S02]  /*0100*/  IMAD.WIDE R4, R9.reuse, 0x4, R4 ;  /* 0x0000000409047825 */ /* 0x050fe400078e0204 */
[----:B-----5:R-:W2:Y:S04]  /*0110*/  LDG.E R2, desc[UR4][R2.64] ;  /* 0x0000000402027981 */ /* 0x020ea8000c1e1900 */
[----:B------:R-:W2:Y:S01]  /*0120*/  LDG.E R5, desc[UR4][R4.64] ;  /* 0x0000000404057981 */ /* 0x000ea2000c1e1900 */
[----:B0-----:R-:W-:-:S04]  /*0130*/  IMAD.WIDE R6, R9, 0x4, R6 ;  /* 0x0000000409067825 */ /* 0x001fc800078e0206 */
[----:B--2---:R-:W-:-:S05]  /*0140*/  FADD R9, R2, R5 ;  /* 0x0000000502097221 */ /* 0x004fca0000000000 */
[----:B------:R-:W-:Y:S01]  /*0150*/  STG.E desc[UR4][R6.64], R9 ;  /* 0x0000000906007986 */ /* 0x000fe2000c101904 */
[----:B------:R-:W-:Y:S05]  /*0160*/  EXIT ;  /* 0x000000000000794d */ /* 0x000fea0003800000 */
.L_x_0:
[----:B------:R-:W-:-:S00]  /*0170*/  BRA `(.L_x_0) ;  /* 0xfffffffc00fc7947 */ /* 0x000fc0000383ffff */
[----:B------:R-:W-:-:S00]  /*0180*/  NOP ;  /* 0x0000000000007918 */ /* 0x000fc00000000000 */
[----:B------:R-:W-:-:S00]  /*0190*/  NOP ;  /* 0x0000000000007918 */ /* 0x000fc00000000000 */
[----:B------:R-:W-:-:S00]  /*01a0*/  NOP ;  /* 0x0000000000007918 */ /* 0x000fc00000000000 */
[----:B------:R-:W-:-:S00]  /*01b0*/  NOP ;  /* 0x0000000000007918 */ /* 0x000fc00000000000 */
[----:B------:R-:W-:-:S00]  /*01c0*/  NOP ;  /* 0x0000000000007918 */ /* 0x000fc00000000000 */
[----:B------:R-:W-:-:S00]  /*01d0*/  NOP ;  /* 0x0000000000007918 */ /* 0x000fc00000000000 */
[----:B------:R-:W-:-:S00]  /*01e0*/  NOP ;  /* 0x0000000000007918 */ /* 0x000fc00000000000 */
[----:B------:R-:W-:-:S00]  /*01f0*/  NOP ;  /* 0x0000000000007918 */ /* 0x000fc00000000000 */
.L_x_1:


//--------------------- .nv.shared.reserved.0     --------------------------
	.section	.nv.shared.reserved.0,"aw",@nobits
	.weak		__nv_reservedSMEM_offset_0_alias
	.size		__nv_reservedSMEM_offset_0_alias, 0, 64
	.other		__nv_reservedSMEM_offset_0_alias,@"STO_CUDA_RESERVED_SHARED STV_DEFAULT"
__nv_reservedSMEM_offset_0_alias:
	.zero		0
	.zero		64


//--------------------- .nv.constant0._Z18suma_matriz_globalPfS_S_ii --------------------------
	.section	.nv.constant0._Z18suma_matriz_globalPfS_S_ii,"a",@progbits
	.sectionflags	@""
	.align	4
.nv.constant0._Z18suma_matriz_globalPfS_S_ii:
	.zero		928


//--------------------- SYMBOLS --------------------------

	.type		.nv.reservedSmem.offset0,@object
	.size		.nv.reservedSmem.offset0,0x4
